//
// Generated by NVIDIA NVVM Compiler
//
// Compiler Build ID: CL-36424714
// Cuda compilation tools, release 13.0, V13.0.88
// Based on NVVM 20.0.0
//

.version 9.0
.target sm_100
.address_size 64

	// .globl	_Z3bfsP4NodePbS1_S1_PiS2_S2_
.global .align 1 .b8 _ZN34_INTERNAL_345c3d18_4_k_cu_5d18099e4cuda3std3__45__cpo5beginE[1];
.global .align 1 .b8 _ZN34_INTERNAL_345c3d18_4_k_cu_5d18099e4cuda3std3__45__cpo3endE[1];
.global .align 1 .b8 _ZN34_INTERNAL_345c3d18_4_k_cu_5d18099e4cuda3std3__45__cpo6cbeginE[1];
.global .align 1 .b8 _ZN34_INTERNAL_345c3d18_4_k_cu_5d18099e4cuda3std3__45__cpo4cendE[1];
.global .align 1 .b8 _ZN34_INTERNAL_345c3d18_4_k_cu_5d18099e4cuda3std3__45__cpo6rbeginE[1];
.global .align 1 .b8 _ZN34_INTERNAL_345c3d18_4_k_cu_5d18099e4cuda3std3__45__cpo4rendE[1];
.global .align 1 .b8 _ZN34_INTERNAL_345c3d18_4_k_cu_5d18099e4cuda3std3__45__cpo7crbeginE[1];
.global .align 1 .b8 _ZN34_INTERNAL_345c3d18_4_k_cu_5d18099e4cuda3std3__45__cpo5crendE[1];
.global .align 1 .b8 _ZN34_INTERNAL_345c3d18_4_k_cu_5d18099e4cuda3std3__436_GLOBAL__N__345c3d18_4_k_cu_5d18099e6ignoreE[1];
.global .align 1 .b8 _ZN34_INTERNAL_345c3d18_4_k_cu_5d18099e4cuda3std3__419piecewise_constructE[1];
.global .align 1 .b8 _ZN34_INTERNAL_345c3d18_4_k_cu_5d18099e4cuda3std3__48in_placeE[1];
.global .align 1 .b8 _ZN34_INTERNAL_345c3d18_4_k_cu_5d18099e4cuda3std3__420unreachable_sentinelE[1];
.global .align 1 .b8 _ZN34_INTERNAL_345c3d18_4_k_cu_5d18099e4cuda3std3__47nulloptE[1];
.global .align 1 .b8 _ZN34_INTERNAL_345c3d18_4_k_cu_5d18099e4cuda3std3__48unexpectE[1];
.global .align 1 .b8 _ZN34_INTERNAL_345c3d18_4_k_cu_5d18099e4cuda3std6ranges3__45__cpo4swapE[1];
.global .align 1 .b8 _ZN34_INTERNAL_345c3d18_4_k_cu_5d18099e4cuda3std6ranges3__45__cpo9iter_moveE[1];
.global .align 1 .b8 _ZN34_INTERNAL_345c3d18_4_k_cu_5d18099e4cuda3std6ranges3__45__cpo5beginE[1];
.global .align 1 .b8 _ZN34_INTERNAL_345c3d18_4_k_cu_5d18099e4cuda3std6ranges3__45__cpo3endE[1];
.global .align 1 .b8 _ZN34_INTERNAL_345c3d18_4_k_cu_5d18099e4cuda3std6ranges3__45__cpo6cbeginE[1];
.global .align 1 .b8 _ZN34_INTERNAL_345c3d18_4_k_cu_5d18099e4cuda3std6ranges3__45__cpo4cendE[1];
.global .align 1 .b8 _ZN34_INTERNAL_345c3d18_4_k_cu_5d18099e4cuda3std6ranges3__45__cpo7advanceE[1];
.global .align 1 .b8 _ZN34_INTERNAL_345c3d18_4_k_cu_5d18099e4cuda3std6ranges3__45__cpo9iter_swapE[1];
.global .align 1 .b8 _ZN34_INTERNAL_345c3d18_4_k_cu_5d18099e4cuda3std6ranges3__45__cpo4nextE[1];
.global .align 1 .b8 _ZN34_INTERNAL_345c3d18_4_k_cu_5d18099e4cuda3std6ranges3__45__cpo4prevE[1];
.global .align 1 .b8 _ZN34_INTERNAL_345c3d18_4_k_cu_5d18099e4cuda3std6ranges3__45__cpo4dataE[1];
.global .align 1 .b8 _ZN34_INTERNAL_345c3d18_4_k_cu_5d18099e4cuda3std6ranges3__45__cpo5cdataE[1];
.global .align 1 .b8 _ZN34_INTERNAL_345c3d18_4_k_cu_5d18099e4cuda3std6ranges3__45__cpo4sizeE[1];
.global .align 1 .b8 _ZN34_INTERNAL_345c3d18_4_k_cu_5d18099e4cuda3std6ranges3__45__cpo5ssizeE[1];
.global .align 1 .b8 _ZN34_INTERNAL_345c3d18_4_k_cu_5d18099e4cuda3std6ranges3__45__cpo8distanceE[1];
.global .align 1 .b8 _ZN34_INTERNAL_345c3d18_4_k_cu_5d18099e6thrust24THRUST_300001_SM_1000_NS8cuda_cub3parE[1];
.global .align 1 .b8 _ZN34_INTERNAL_345c3d18_4_k_cu_5d18099e6thrust24THRUST_300001_SM_1000_NS8cuda_cub10par_nosyncE[1];
.global .align 1 .b8 _ZN34_INTERNAL_345c3d18_4_k_cu_5d18099e6thrust24THRUST_300001_SM_1000_NS6system6detail10sequential3seqE[1];
.global .align 1 .b8 _ZN34_INTERNAL_345c3d18_4_k_cu_5d18099e6thrust24THRUST_300001_SM_1000_NS12placeholders2_1E[1];
.global .align 1 .b8 _ZN34_INTERNAL_345c3d18_4_k_cu_5d18099e6thrust24THRUST_300001_SM_1000_NS12placeholders2_2E[1];
.global .align 1 .b8 _ZN34_INTERNAL_345c3d18_4_k_cu_5d18099e6thrust24THRUST_300001_SM_1000_NS12placeholders2_3E[1];
.global .align 1 .b8 _ZN34_INTERNAL_345c3d18_4_k_cu_5d18099e6thrust24THRUST_300001_SM_1000_NS12placeholders2_4E[1];
.global .align 1 .b8 _ZN34_INTERNAL_345c3d18_4_k_cu_5d18099e6thrust24THRUST_300001_SM_1000_NS12placeholders2_5E[1];
.global .align 1 .b8 _ZN34_INTERNAL_345c3d18_4_k_cu_5d18099e6thrust24THRUST_300001_SM_1000_NS12placeholders2_6E[1];
.global .align 1 .b8 _ZN34_INTERNAL_345c3d18_4_k_cu_5d18099e6thrust24THRUST_300001_SM_1000_NS12placeholders2_7E[1];
.global .align 1 .b8 _ZN34_INTERNAL_345c3d18_4_k_cu_5d18099e6thrust24THRUST_300001_SM_1000_NS12placeholders2_8E[1];
.global .align 1 .b8 _ZN34_INTERNAL_345c3d18_4_k_cu_5d18099e6thrust24THRUST_300001_SM_1000_NS12placeholders2_9E[1];
.global .align 1 .b8 _ZN34_INTERNAL_345c3d18_4_k_cu_5d18099e6thrust24THRUST_300001_SM_1000_NS12placeholders3_10E[1];
.global .align 1 .b8 _ZN34_INTERNAL_345c3d18_4_k_cu_5d18099e6thrust24THRUST_300001_SM_1000_NS3seqE[1];

.visible .entry _Z3bfsP4NodePbS1_S1_PiS2_S2_(
	.param .u64 .ptr .align 1 _Z3bfsP4NodePbS1_S1_PiS2_S2__param_0,
	.param .u64 .ptr .align 1 _Z3bfsP4NodePbS1_S1_PiS2_S2__param_1,
	.param .u64 .ptr .align 1 _Z3bfsP4NodePbS1_S1_PiS2_S2__param_2,
	.param .u64 .ptr .align 1 _Z3bfsP4NodePbS1_S1_PiS2_S2__param_3,
	.param .u64 .ptr .align 1 _Z3bfsP4NodePbS1_S1_PiS2_S2__param_4,
	.param .u64 .ptr .align 1 _Z3bfsP4NodePbS1_S1_PiS2_S2__param_5,
	.param .u64 .ptr .align 1 _Z3bfsP4NodePbS1_S1_PiS2_S2__param_6
)
{
	.reg .pred 	%p<6>;
	.reg .b16 	%rs<5>;
	.reg .b32 	%r<21>;
	.reg .b64 	%rd<30>;

	ld.param.u64 	%rd8, [_Z3bfsP4NodePbS1_S1_PiS2_S2__param_0];
	ld.param.u64 	%rd9, [_Z3bfsP4NodePbS1_S1_PiS2_S2__param_1];
	ld.param.u64 	%rd10, [_Z3bfsP4NodePbS1_S1_PiS2_S2__param_2];
	ld.param.u64 	%rd11, [_Z3bfsP4NodePbS1_S1_PiS2_S2__param_3];
	ld.param.u64 	%rd12, [_Z3bfsP4NodePbS1_S1_PiS2_S2__param_4];
	ld.param.u64 	%rd13, [_Z3bfsP4NodePbS1_S1_PiS2_S2__param_5];
	ld.param.u64 	%rd14, [_Z3bfsP4NodePbS1_S1_PiS2_S2__param_6];
	cvta.to.global.u64 	%rd1, %rd13;
	cvta.to.global.u64 	%rd15, %rd14;
	mov.u32 	%r9, %tid.x;
	mov.u32 	%r10, %ctaid.x;
	mov.u32 	%r11, %ntid.x;
	mad.lo.s32 	%r1, %r10, %r11, %r9;
	ld.global.u32 	%r12, [%rd15];
	setp.ge.s32 	%p1, %r1, %r12;
	@%p1 bra 	$L__BB0_7;
	cvta.to.global.u64 	%rd16, %rd9;
	cvt.s64.s32 	%rd17, %r1;
	add.s64 	%rd2, %rd16, %rd17;
	ld.global.u8 	%rs1, [%rd2];
	setp.eq.s16 	%p2, %rs1, 0;
	@%p2 bra 	$L__BB0_7;
	mov.b16 	%rs2, 0;
	st.global.u8 	[%rd2], %rs2;
	cvta.to.global.u64 	%rd18, %rd8;
	mul.wide.s32 	%rd19, %r1, 8;
	add.s64 	%rd20, %rd18, %rd19;
	add.s64 	%rd3, %rd20, 4;
	ld.global.u32 	%r20, [%rd20+4];
	setp.lt.s32 	%p3, %r20, 1;
	@%p3 bra 	$L__BB0_7;
	mul.wide.s32 	%rd21, %r1, 4;
	add.s64 	%rd4, %rd1, %rd21;
	cvta.to.global.u64 	%rd5, %rd12;
	cvta.to.global.u64 	%rd6, %rd11;
	cvta.to.global.u64 	%rd7, %rd10;
	mov.b32 	%r19, 0;
$L__BB0_4:
	ld.global.u32 	%r14, [%rd3+-4];
	add.s32 	%r15, %r14, %r19;
	mul.wide.s32 	%rd22, %r15, 4;
	add.s64 	%rd23, %rd5, %rd22;
	ld.global.u32 	%r5, [%rd23];
	cvt.s64.s32 	%rd24, %r5;
	add.s64 	%rd25, %rd6, %rd24;
	ld.global.u8 	%rs3, [%rd25];
	setp.ne.s16 	%p4, %rs3, 0;
	@%p4 bra 	$L__BB0_6;
	ld.global.u32 	%r16, [%rd4];
	add.s32 	%r17, %r16, 1;
	mul.wide.s32 	%rd27, %r5, 4;
	add.s64 	%rd28, %rd1, %rd27;
	st.global.u32 	[%rd28], %r17;
	add.s64 	%rd29, %rd7, %rd24;
	mov.b16 	%rs4, 1;
	st.global.u8 	[%rd29], %rs4;
	ld.global.u32 	%r20, [%rd3];
$L__BB0_6:
	add.s32 	%r19, %r19, 1;
	setp.lt.s32 	%p5, %r19, %r20;
	@%p5 bra 	$L__BB0_4;
$L__BB0_7:
	ret;

}
	// .globl	_Z10bfs_updateP4NodePbS1_S1_PiS2_S2_S1_
.visible .entry _Z10bfs_updateP4NodePbS1_S1_PiS2_S2_S1_(
	.param .u64 .ptr .align 1 _Z10bfs_updateP4NodePbS1_S1_PiS2_S2_S1__param_0,
	.param .u64 .ptr .align 1 _Z10bfs_updateP4NodePbS1_S1_PiS2_S2_S1__param_1,
	.param .u64 .ptr .align 1 _Z10bfs_updateP4NodePbS1_S1_PiS2_S2_S1__param_2,
	.param .u64 .ptr .align 1 _Z10bfs_updateP4NodePbS1_S1_PiS2_S2_S1__param_3,
	.param .u64 .ptr .align 1 _Z10bfs_updateP4NodePbS1_S1_PiS2_S2_S1__param_4,
	.param .u64 .ptr .align 1 _Z10bfs_updateP4NodePbS1_S1_PiS2_S2_S1__param_5,
	.param .u64 .ptr .align 1 _Z10bfs_updateP4NodePbS1_S1_PiS2_S2_S1__param_6,
	.param .u64 .ptr .align 1 _Z10bfs_updateP4NodePbS1_S1_PiS2_S2_S1__param_7
)
{
	.reg .pred 	%p<3>;
	.reg .b16 	%rs<4>;
	.reg .b32 	%r<6>;
	.reg .b64 	%rd<16>;

	ld.param.u64 	%rd2, [_Z10bfs_updateP4NodePbS1_S1_PiS2_S2_S1__param_1];
	ld.param.u64 	%rd3, [_Z10bfs_updateP4NodePbS1_S1_PiS2_S2_S1__param_2];
	ld.param.u64 	%rd4, [_Z10bfs_updateP4NodePbS1_S1_PiS2_S2_S1__param_3];
	ld.param.u64 	%rd6, [_Z10bfs_updateP4NodePbS1_S1_PiS2_S2_S1__param_6];
	ld.param.u64 	%rd5, [_Z10bfs_updateP4NodePbS1_S1_PiS2_S2_S1__param_7];
	cvta.to.global.u64 	%rd7, %rd6;
	mov.u32 	%r2, %tid.x;
	mov.u32 	%r3, %ctaid.x;
	mov.u32 	%r4, %ntid.x;
	mad.lo.s32 	%r1, %r3, %r4, %r2;
	ld.global.u32 	%r5, [%rd7];
	setp.ge.s32 	%p1, %r1, %r5;
	@%p1 bra 	$L__BB1_3;
	cvta.to.global.u64 	%rd8, %rd3;
	cvt.s64.s32 	%rd9, %r1;
	add.s64 	%rd1, %rd8, %rd9;
	ld.global.u8 	%rs1, [%rd1];
	setp.eq.s16 	%p2, %rs1, 0;
	@%p2 bra 	$L__BB1_3;
	mov.b16 	%rs2, 0;
	st.global.u8 	[%rd1], %rs2;
	cvta.to.global.u64 	%rd11, %rd2;
	add.s64 	%rd12, %rd11, %rd9;
	mov.b16 	%rs3, 1;
	st.global.u8 	[%rd12], %rs3;
	cvta.to.global.u64 	%rd13, %rd4;
	add.s64 	%rd14, %rd13, %rd9;
	st.global.u8 	[%rd14], %rs3;
	cvta.to.global.u64 	%rd15, %rd5;
	st.global.u8 	[%rd15], %rs3;
$L__BB1_3:
	ret;

}
	// .globl	_ZN3cub18CUB_300001_SM_10006detail11EmptyKernelIvEEvv
.visible .entry _ZN3cub18CUB_300001_SM_10006detail11EmptyKernelIvEEvv()
{


	ret;

}


// ===== COMPILED SASS (sm_100) =====

	.target	sm_100

	.elftype	@"ET_EXEC"


//--------------------- .note.nv.tkinfo           --------------------------
	.section	.note.nv.tkinfo,"",@"SHT_NOTE"
	.sectionflags	@"SHF_NOTE_NV_TKINFO"
	.tkinfo
        /*0018*/ 	.word	0x00000002
        /*0030*/ 	.string	""
        /*0030*/ 	.string	"ptxas"
        /*0030*/ 	.string	"Cuda compilation tools, release 13.0, V13.0.88"
        /*0030*/ 	.string	"Build cuda_13.0.r13.0/compiler.36424714_0"
        /*0030*/ 	.string	"-arch sm_100 -m 64 "



//--------------------- .note.nv.cuinfo           --------------------------
	.section	.note.nv.cuinfo,"",@"SHT_NOTE"
	.sectionflags	@"SHF_NOTE_NV_CUINFO"
        /*0018*/ 	.short	0x0002
        /*001a*/ 	.short	0x0064
        /*001c*/ 	.short	0x0082
	.zero		2


//--------------------- .nv.info                  --------------------------
	.section	.nv.info,"",@"SHT_CUDA_INFO"
	.align	4


	//----- nvinfo : EIATTR_REGCOUNT
	.align		4
        /*0000*/ 	.byte	0x04, 0x2f
        /*0002*/ 	.short	(.L_44 - .L_43)
	.align		4
.L_43:
        /*0004*/ 	.word	index@(_Z3bfsP4NodePbS1_S1_PiS2_S2_)
        /*0008*/ 	.word	0x00000014


	//----- nvinfo : EIATTR_FRAME_SIZE
	.align		4
.L_44:
        /*000c*/ 	.byte	0x04, 0x11
        /*000e*/ 	.short	(.L_46 - .L_45)
	.align		4
.L_45:
        /*0010*/ 	.word	index@(_Z3bfsP4NodePbS1_S1_PiS2_S2_)
        /*0014*/ 	.word	0x00000000


	//----- nvinfo : EIATTR_REGCOUNT
	.align		4
.L_46:
        /*0018*/ 	.byte	0x04, 0x2f
        /*001a*/ 	.short	(.L_48 - .L_47)
	.align		4
.L_47:
        /*001c*/ 	.word	index@(_Z10bfs_updateP4NodePbS1_S1_PiS2_S2_S1_)
        /*0020*/ 	.word	0x0000000c


	//----- nvinfo : EIATTR_FRAME_SIZE
	.align		4
.L_48:
        /*0024*/ 	.byte	0x04, 0x11
        /*0026*/ 	.short	(.L_50 - .L_49)
	.align		4
.L_49:
        /*0028*/ 	.word	index@(_Z10bfs_updateP4NodePbS1_S1_PiS2_S2_S1_)
        /*002c*/ 	.word	0x00000000


	//----- nvinfo : EIATTR_REGCOUNT
	.align		4
.L_50:
        /*0030*/ 	.byte	0x04, 0x2f
        /*0032*/ 	.short	(.L_52 - .L_51)
	.align		4
.L_51:
        /*0034*/ 	.word	index@(_ZN3cub18CUB_300001_SM_10006detail11EmptyKernelIvEEvv)
        /*0038*/ 	.word	0x00000004


	//----- nvinfo : EIATTR_FRAME_SIZE
	.align		4
.L_52:
        /*003c*/ 	.byte	0x04, 0x11
        /*003e*/ 	.short	(.L_54 - .L_53)
	.align		4
.L_53:
        /*0040*/ 	.word	index@(_ZN3cub18CUB_300001_SM_10006detail11EmptyKernelIvEEvv)
        /*0044*/ 	.word	0x00000000


	//----- nvinfo : EIATTR_MIN_STACK_SIZE
	.align		4
.L_54:
        /*0048*/ 	.byte	0x04, 0x12
        /*004a*/ 	.short	(.L_56 - .L_55)
	.align		4
.L_55:
        /*004c*/ 	.word	index@(_ZN3cub18CUB_300001_SM_10006detail11EmptyKernelIvEEvv)
        /*0050*/ 	.word	0x00000000


	//----- nvinfo : EIATTR_MIN_STACK_SIZE
	.align		4
.L_56:
        /*0054*/ 	.byte	0x04, 0x12
        /*0056*/ 	.short	(.L_58 - .L_57)
	.align		4
.L_57:
        /*0058*/ 	.word	index@(_Z10bfs_updateP4NodePbS1_S1_PiS2_S2_S1_)
        /*005c*/ 	.word	0x00000000


	//----- nvinfo : EIATTR_MIN_STACK_SIZE
	.align		4
.L_58:
        /*0060*/ 	.byte	0x04, 0x12
        /*0062*/ 	.short	(.L_60 - .L_59)
	.align		4
.L_59:
        /*0064*/ 	.word	index@(_Z3bfsP4NodePbS1_S1_PiS2_S2_)
        /*0068*/ 	.word	0x00000000
.L_60:


//--------------------- .nv.compat                --------------------------
	.section	.nv.compat,"",@"SHT_CUDA_COMPAT_INFO"
	.align	4
        /*0000*/ 	.byte	0x02, 0x09, 0x00, 0x00, 0x02, 0x02, 0x01, 0x00, 0x02, 0x05, 0x05, 0x00, 0x03, 0x07, 0x01, 0x01
        /*0010*/ 	.byte	0x02, 0x03, 0x00, 0x00, 0x02, 0x06, 0x01, 0x00, 0x04, 0x0b, 0x08, 0x00, 0x09, 0x00, 0x00, 0x00
        /*0020*/ 	.byte	0x00, 0x00, 0x00, 0x00


//--------------------- .nv.info._ZN3cub18CUB_300001_SM_10006detail11EmptyKernelIvEEvv --------------------------
	.section	.nv.info._ZN3cub18CUB_300001_SM_10006detail11EmptyKernelIvEEvv,"",@"SHT_CUDA_INFO"
	.sectionflags	@""
	.align	4


	//----- nvinfo : EIATTR_CUDA_API_VERSION
	.align		4
        /*0000*/ 	.byte	0x04, 0x37
        /*0002*/ 	.short	(.L_62 - .L_61)
.L_61:
        /*0004*/ 	.word	0x00000082


	//----- nvinfo : EIATTR_SPARSE_MMA_MASK
	.align		4
.L_62:
        /*0008*/ 	.byte	0x03, 0x50
        /*000a*/ 	.short	0x0000


	//----- nvinfo : EIATTR_MAXREG_COUNT
	.align		4
        /*000c*/ 	.byte	0x03, 0x1b
        /*000e*/ 	.short	0x00ff


	//----- nvinfo : EIATTR_MERCURY_ISA_VERSION
	.align		4
        /*0010*/ 	.byte	0x03, 0x5f
        /*0012*/ 	.short	0x0101


	//----- nvinfo : EIATTR_VRC_CTA_INIT_COUNT
	.align		4
        /*0014*/ 	.byte	0x02, 0x4a
	.zero		1
	.zero		1


	//----- nvinfo : EIATTR_EXIT_INSTR_OFFSETS
	.align		4
        /*0018*/ 	.byte	0x04, 0x1c
        /*001a*/ 	.short	(.L_64 - .L_63)


	//   ....[0]....
.L_63:
        /*001c*/ 	.word	0x00000010


	//----- nvinfo : EIATTR_SW_WAR
	.align		4
.L_64:
        /*0020*/ 	.byte	0x04, 0x36
        /*0022*/ 	.short	(.L_66 - .L_65)
.L_65:
        /*0024*/ 	.word	0x00000008
.L_66:


//--------------------- .nv.info._Z10bfs_updateP4NodePbS1_S1_PiS2_S2_S1_ --------------------------
	.section	.nv.info._Z10bfs_updateP4NodePbS1_S1_PiS2_S2_S1_,"",@"SHT_CUDA_INFO"
	.sectionflags	@""
	.align	4


	//----- nvinfo : EIATTR_CUDA_API_VERSION
	.align		4
        /*0000*/ 	.byte	0x04, 0x37
        /*0002*/ 	.short	(.L_68 - .L_67)
.L_67:
        /*0004*/ 	.word	0x00000082


	//----- nvinfo : EIATTR_KPARAM_INFO
	.align		4
.L_68:
        /*0008*/ 	.byte	0x04, 0x17
        /*000a*/ 	.short	(.L_70 - .L_69)
.L_69:
        /*000c*/ 	.word	0x00000000
        /*0010*/ 	.short	0x0007
        /*0012*/ 	.short	0x0038
        /*0014*/ 	.byte	0x00, 0xf5, 0x21, 0x00


	//----- nvinfo : EIATTR_KPARAM_INFO
	.align		4
.L_70:
        /*0018*/ 	.byte	0x04, 0x17
        /*001a*/ 	.short	(.L_72 - .L_71)
.L_71:
        /*001c*/ 	.word	0x00000000
        /*0020*/ 	.short	0x0006
        /*0022*/ 	.short	0x0030
        /*0024*/ 	.byte	0x00, 0xf5, 0x21, 0x00


	//----- nvinfo : EIATTR_KPARAM_INFO
	.align		4
.L_72:
        /*0028*/ 	.byte	0x04, 0x17
        /*002a*/ 	.short	(.L_74 - .L_73)
.L_73:
        /*002c*/ 	.word	0x00000000
        /*0030*/ 	.short	0x0005
        /*0032*/ 	.short	0x0028
        /*0034*/ 	.byte	0x00, 0xf5, 0x21, 0x00


	//----- nvinfo : EIATTR_KPARAM_INFO
	.align		4
.L_74:
        /*0038*/ 	.byte	0x04, 0x17
        /*003a*/ 	.short	(.L_76 - .L_75)
.L_75:
        /*003c*/ 	.word	0x00000000
        /*0040*/ 	.short	0x0004
        /*0042*/ 	.short	0x0020
        /*0044*/ 	.byte	0x00, 0xf5, 0x21, 0x00


	//----- nvinfo : EIATTR_KPARAM_INFO
	.align		4
.L_76:
        /*0048*/ 	.byte	0x04, 0x17
        /*004a*/ 	.short	(.L_78 - .L_77)
.L_77:
        /*004c*/ 	.word	0x00000000
        /*0050*/ 	.short	0x0003
        /*0052*/ 	.short	0x0018
        /*0054*/ 	.byte	0x00, 0xf5, 0x21, 0x00


	//----- nvinfo : EIATTR_KPARAM_INFO
	.align		4
.L_78:
        /*0058*/ 	.byte	0x04, 0x17
        /*005a*/ 	.short	(.L_80 - .L_79)
.L_79:
        /*005c*/ 	.word	0x00000000
        /*0060*/ 	.short	0x0002
        /*0062*/ 	.short	0x0010
        /*0064*/ 	.byte	0x00, 0xf5, 0x21, 0x00


	//----- nvinfo : EIATTR_KPARAM_INFO
	.align		4
.L_80:
        /*0068*/ 	.byte	0x04, 0x17
        /*006a*/ 	.short	(.L_82 - .L_81)
.L_81:
        /*006c*/ 	.word	0x00000000
        /*0070*/ 	.short	0x0001
        /*0072*/ 	.short	0x0008
        /*0074*/ 	.byte	0x00, 0xf5, 0x21, 0x00


	//----- nvinfo : EIATTR_KPARAM_INFO
	.align		4
.L_82:
        /*0078*/ 	.byte	0x04, 0x17
        /*007a*/ 	.short	(.L_84 - .L_83)
.L_83:
        /*007c*/ 	.word	0x00000000
        /*0080*/ 	.short	0x0000
        /*0082*/ 	.short	0x0000
        /*0084*/ 	.byte	0x00, 0xf5, 0x21, 0x00


	//----- nvinfo : EIATTR_SPARSE_MMA_MASK
	.align		4
.L_84:
        /*0088*/ 	.byte	0x03, 0x50
        /*008a*/ 	.short	0x0000


	//----- nvinfo : EIATTR_MAXREG_COUNT
	.align		4
        /*008c*/ 	.byte	0x03, 0x1b
        /*008e*/ 	.short	0x00ff


	//----- nvinfo : EIATTR_MERCURY_ISA_VERSION
	.align		4
        /*0090*/ 	.byte	0x03, 0x5f
        /*0092*/ 	.short	0x0101


	//----- nvinfo : EIATTR_VRC_CTA_INIT_COUNT
	.align		4
        /*0094*/ 	.byte	0x02, 0x4a
	.zero		1
	.zero		1


	//----- nvinfo : EIATTR_EXIT_INSTR_OFFSETS
	.align		4
        /*0098*/ 	.byte	0x04, 0x1c
        /*009a*/ 	.short	(.L_86 - .L_85)


	//   ....[0]....
.L_85:
        /*009c*/ 	.word	0x00000090


	//   ....[1]....
        /*00a0*/ 	.word	0x00000100


	//   ....[2]....
        /*00a4*/ 	.word	0x000001d0


	//----- nvinfo : EIATTR_CBANK_PARAM_SIZE
	.align		4
.L_86:
        /*00a8*/ 	.byte	0x03, 0x19
        /*00aa*/ 	.short	0x0040


	//----- nvinfo : EIATTR_PARAM_CBANK
	.align		4
        /*00ac*/ 	.byte	0x04, 0x0a
        /*00ae*/ 	.short	(.L_88 - .L_87)
	.align		4
.L_87:
        /*00b0*/ 	.word	index@(.nv.constant0._Z10bfs_updateP4NodePbS1_S1_PiS2_S2_S1_)
        /*00b4*/ 	.short	0x0380
        /*00b6*/ 	.short	0x0040


	//----- nvinfo : EIATTR_SW_WAR
	.align		4
.L_88:
        /*00b8*/ 	.byte	0x04, 0x36
        /*00ba*/ 	.short	(.L_90 - .L_89)
.L_89:
        /*00bc*/ 	.word	0x00000008
.L_90:


//--------------------- .nv.info._Z3bfsP4NodePbS1_S1_PiS2_S2_ --------------------------
	.section	.nv.info._Z3bfsP4NodePbS1_S1_PiS2_S2_,"",@"SHT_CUDA_INFO"
	.sectionflags	@""
	.align	4


	//----- nvinfo : EIATTR_CUDA_API_VERSION
	.align		4
        /*0000*/ 	.byte	0x04, 0x37
        /*0002*/ 	.short	(.L_92 - .L_91)
.L_91:
        /*0004*/ 	.word	0x00000082


	//----- nvinfo : EIATTR_KPARAM_INFO
	.align		4
.L_92:
        /*0008*/ 	.byte	0x04, 0x17
        /*000a*/ 	.short	(.L_94 - .L_93)
.L_93:
        /*000c*/ 	.word	0x00000000
        /*0010*/ 	.short	0x0006
        /*0012*/ 	.short	0x0030
        /*0014*/ 	.byte	0x00, 0xf5, 0x21, 0x00


	//----- nvinfo : EIATTR_KPARAM_INFO
	.align		4
.L_94:
        /*0018*/ 	.byte	0x04, 0x17
        /*001a*/ 	.short	(.L_96 - .L_95)
.L_95:
        /*001c*/ 	.word	0x00000000
        /*0020*/ 	.short	0x0005
        /*0022*/ 	.short	0x0028
        /*0024*/ 	.byte	0x00, 0xf5, 0x21, 0x00


	//----- nvinfo : EIATTR_KPARAM_INFO
	.align		4
.L_96:
        /*0028*/ 	.byte	0x04, 0x17
        /*002a*/ 	.short	(.L_98 - .L_97)
.L_97:
        /*002c*/ 	.word	0x00000000
        /*0030*/ 	.short	0x0004
        /*0032*/ 	.short	0x0020
        /*0034*/ 	.byte	0x00, 0xf5, 0x21, 0x00


	//----- nvinfo : EIATTR_KPARAM_INFO
	.align		4
.L_98:
        /*0038*/ 	.byte	0x04, 0x17
        /*003a*/ 	.short	(.L_100 - .L_99)
.L_99:
        /*003c*/ 	.word	0x00000000
        /*0040*/ 	.short	0x0003
        /*0042*/ 	.short	0x0018
        /*0044*/ 	.byte	0x00, 0xf5, 0x21, 0x00


	//----- nvinfo : EIATTR_KPARAM_INFO
	.align		4
.L_100:
        /*0048*/ 	.byte	0x04, 0x17
        /*004a*/ 	.short	(.L_102 - .L_101)
.L_101:
        /*004c*/ 	.word	0x00000000
        /*0050*/ 	.short	0x0002
        /*0052*/ 	.short	0x0010
        /*0054*/ 	.byte	0x00, 0xf5, 0x21, 0x00


	//----- nvinfo : EIATTR_KPARAM_INFO
	.align		4
.L_102:
        /*0058*/ 	.byte	0x04, 0x17
        /*005a*/ 	.short	(.L_104 - .L_103)
.L_103:
        /*005c*/ 	.word	0x00000000
        /*0060*/ 	.short	0x0001
        /*0062*/ 	.short	0x0008
        /*0064*/ 	.byte	0x00, 0xf5, 0x21, 0x00


	//----- nvinfo : EIATTR_KPARAM_INFO
	.align		4
.L_104:
        /*0068*/ 	.byte	0x04, 0x17
        /*006a*/ 	.short	(.L_106 - .L_105)
.L_105:
        /*006c*/ 	.word	0x00000000
        /*0070*/ 	.short	0x0000
        /*0072*/ 	.short	0x0000
        /*0074*/ 	.byte	0x00, 0xf5, 0x21, 0x00


	//----- nvinfo : EIATTR_SPARSE_MMA_MASK
	.align		4
.L_106:
        /*0078*/ 	.byte	0x03, 0x50
        /*007a*/ 	.short	0x0000


	//----- nvinfo : EIATTR_MAXREG_COUNT
	.align		4
        /*007c*/ 	.byte	0x03, 0x1b
        /*007e*/ 	.short	0x00ff


	//----- nvinfo : EIATTR_MERCURY_ISA_VERSION
	.align		4
        /*0080*/ 	.byte	0x03, 0x5f
        /*0082*/ 	.short	0x0101


	//----- nvinfo : EIATTR_VRC_CTA_INIT_COUNT
	.align		4
        /*0084*/ 	.byte	0x02, 0x4a
	.zero		1
	.zero		1


	//----- nvinfo : EIATTR_EXIT_INSTR_OFFSETS
	.align		4
        /*0088*/ 	.byte	0x04, 0x1c
        /*008a*/ 	.short	(.L_108 - .L_107)


	//   ....[0]....
.L_107:
        /*008c*/ 	.word	0x00000090


	//   ....[1]....
        /*0090*/ 	.word	0x000000f0


	//   ....[2]....
        /*0094*/ 	.word	0x00000150


	//   ....[3]....
        /*0098*/ 	.word	0x00000360


	//----- nvinfo : EIATTR_CRS_STACK_SIZE
	.align		4
.L_108:
        /*009c*/ 	.byte	0x04, 0x1e
        /*009e*/ 	.short	(.L_110 - .L_109)
.L_109:
        /*00a0*/ 	.word	0x00000000


	//----- nvinfo : EIATTR_CBANK_PARAM_SIZE
	.align		4
.L_110:
        /*00a4*/ 	.byte	0x03, 0x19
        /*00a6*/ 	.short	0x0038


	//----- nvinfo : EIATTR_PARAM_CBANK
	.align		4
        /*00a8*/ 	.byte	0x04, 0x0a
        /*00aa*/ 	.short	(.L_112 - .L_111)
	.align		4
.L_111:
        /*00ac*/ 	.word	index@(.nv.constant0._Z3bfsP4NodePbS1_S1_PiS2_S2_)
        /*00b0*/ 	.short	0x0380
        /*00b2*/ 	.short	0x0038


	//----- nvinfo : EIATTR_SW_WAR
	.align		4
.L_112:
        /*00b4*/ 	.byte	0x04, 0x36
        /*00b6*/ 	.short	(.L_114 - .L_113)
.L_113:
        /*00b8*/ 	.word	0x00000008
.L_114:


//--------------------- .nv.callgraph             --------------------------
	.section	.nv.callgraph,"",@"SHT_CUDA_CALLGRAPH"
	.align	4
	.sectionentsize	8
	.align		4
        /*0000*/ 	.word	0x00000000
	.align		4
        /*0004*/ 	.word	0xffffffff
	.align		4
        /*0008*/ 	.word	0x00000000
	.align		4
        /*000c*/ 	.word	0xfffffffe
	.align		4
        /*0010*/ 	.word	0x00000000
	.align		4
        /*0014*/ 	.word	0xfffffffd
	.align		4
        /*0018*/ 	.word	0x00000000
	.align		4
        /*001c*/ 	.word	0xfffffffc


//--------------------- .nv.constant4             --------------------------
	.section	.nv.constant4,"a",@progbits
	.align	8
	.align		8
.nv.constant4:
        /*0000*/ 	.dword	_ZN34_INTERNAL_345c3d18_4_k_cu_5d18099e4cuda3std3__45__cpo5beginE
	.align		8
        /*0008*/ 	.dword	_ZN34_INTERNAL_345c3d18_4_k_cu_5d18099e4cuda3std3__45__cpo3endE
	.align		8
        /*0010*/ 	.dword	_ZN34_INTERNAL_345c3d18_4_k_cu_5d18099e4cuda3std3__45__cpo6cbeginE
	.align		8
        /*0018*/ 	.dword	_ZN34_INTERNAL_345c3d18_4_k_cu_5d18099e4cuda3std3__45__cpo4cendE
	.align		8
        /*0020*/ 	.dword	_ZN34_INTERNAL_345c3d18_4_k_cu_5d18099e4cuda3std3__45__cpo6rbeginE
	.align		8
        /*0028*/ 	.dword	_ZN34_INTERNAL_345c3d18_4_k_cu_5d18099e4cuda3std3__45__cpo4rendE
	.align		8
        /*0030*/ 	.dword	_ZN34_INTERNAL_345c3d18_4_k_cu_5d18099e4cuda3std3__45__cpo7crbeginE
	.align		8
        /*0038*/ 	.dword	_ZN34_INTERNAL_345c3d18_4_k_cu_5d18099e4cuda3std3__45__cpo5crendE
	.align		8
        /*0040*/ 	.dword	_ZN34_INTERNAL_345c3d18_4_k_cu_5d18099e4cuda3std3__436_GLOBAL__N__345c3d18_4_k_cu_5d18099e6ignoreE
	.align		8
        /*0048*/ 	.dword	_ZN34_INTERNAL_345c3d18_4_k_cu_5d18099e4cuda3std3__419piecewise_constructE
	.align		8
        /*0050*/ 	.dword	_ZN34_INTERNAL_345c3d18_4_k_cu_5d18099e4cuda3std3__48in_placeE
	.align		8
        /*0058*/ 	.dword	_ZN34_INTERNAL_345c3d18_4_k_cu_5d18099e4cuda3std3__420unreachable_sentinelE
	.align		8
        /*0060*/ 	.dword	_ZN34_INTERNAL_345c3d18_4_k_cu_5d18099e4cuda3std3__47nulloptE
	.align		8
        /*0068*/ 	.dword	_ZN34_INTERNAL_345c3d18_4_k_cu_5d18099e4cuda3std3__48unexpectE
	.align		8
        /*0070*/ 	.dword	_ZN34_INTERNAL_345c3d18_4_k_cu_5d18099e4cuda3std6ranges3__45__cpo4swapE
	.align		8
        /*0078*/ 	.dword	_ZN34_INTERNAL_345c3d18_4_k_cu_5d18099e4cuda3std6ranges3__45__cpo9iter_moveE
	.align		8
        /*0080*/ 	.dword	_ZN34_INTERNAL_345c3d18_4_k_cu_5d18099e4cuda3std6ranges3__45__cpo5beginE
	.align		8
        /*0088*/ 	.dword	_ZN34_INTERNAL_345c3d18_4_k_cu_5d18099e4cuda3std6ranges3__45__cpo3endE
	.align		8
        /*0090*/ 	.dword	_ZN34_INTERNAL_345c3d18_4_k_cu_5d18099e4cuda3std6ranges3__45__cpo6cbeginE
	.align		8
        /*0098*/ 	.dword	_ZN34_INTERNAL_345c3d18_4_k_cu_5d18099e4cuda3std6ranges3__45__cpo4cendE
	.align		8
        /*00a0*/ 	.dword	_ZN34_INTERNAL_345c3d18_4_k_cu_5d18099e4cuda3std6ranges3__45__cpo7advanceE
	.align		8
        /*00a8*/ 	.dword	_ZN34_INTERNAL_345c3d18_4_k_cu_5d18099e4cuda3std6ranges3__45__cpo9iter_swapE
	.align		8
        /*00b0*/ 	.dword	_ZN34_INTERNAL_345c3d18_4_k_cu_5d18099e4cuda3std6ranges3__45__cpo4nextE
	.align		8
        /*00b8*/ 	.dword	_ZN34_INTERNAL_345c3d18_4_k_cu_5d18099e4cuda3std6ranges3__45__cpo4prevE
	.align		8
        /*00c0*/ 	.dword	_ZN34_INTERNAL_345c3d18_4_k_cu_5d18099e4cuda3std6ranges3__45__cpo4dataE
	.align		8
        /*00c8*/ 	.dword	_ZN34_INTERNAL_345c3d18_4_k_cu_5d18099e4cuda3std6ranges3__45__cpo5cdataE
	.align		8
        /*00d0*/ 	.dword	_ZN34_INTERNAL_345c3d18_4_k_cu_5d18099e4cuda3std6ranges3__45__cpo4sizeE
	.align		8
        /*00d8*/ 	.dword	_ZN34_INTERNAL_345c3d18_4_k_cu_5d18099e4cuda3std6ranges3__45__cpo5ssizeE
	.align		8
        /*00e0*/ 	.dword	_ZN34_INTERNAL_345c3d18_4_k_cu_5d18099e4cuda3std6ranges3__45__cpo8distanceE
	.align		8
        /*00e8*/ 	.dword	_ZN34_INTERNAL_345c3d18_4_k_cu_5d18099e6thrust24THRUST_300001_SM_1000_NS8cuda_cub3parE
	.align		8
        /*00f0*/ 	.dword	_ZN34_INTERNAL_345c3d18_4_k_cu_5d18099e6thrust24THRUST_300001_SM_1000_NS8cuda_cub10par_nosyncE
	.align		8
        /*00f8*/ 	.dword	_ZN34_INTERNAL_345c3d18_4_k_cu_5d18099e6thrust24THRUST_300001_SM_1000_NS6system6detail10sequential3seqE
	.align		8
        /*0100*/ 	.dword	_ZN34_INTERNAL_345c3d18_4_k_cu_5d18099e6thrust24THRUST_300001_SM_1000_NS12placeholders2_1E
	.align		8
        /*0108*/ 	.dword	_ZN34_INTERNAL_345c3d18_4_k_cu_5d18099e6thrust24THRUST_300001_SM_1000_NS12placeholders2_2E
	.align		8
        /*0110*/ 	.dword	_ZN34_INTERNAL_345c3d18_4_k_cu_5d18099e6thrust24THRUST_300001_SM_1000_NS12placeholders2_3E
	.align		8
        /*0118*/ 	.dword	_ZN34_INTERNAL_345c3d18_4_k_cu_5d18099e6thrust24THRUST_300001_SM_1000_NS12placeholders2_4E
	.align		8
        /*0120*/ 	.dword	_ZN34_INTERNAL_345c3d18_4_k_cu_5d18099e6thrust24THRUST_300001_SM_1000_NS12placeholders2_5E
	.align		8
        /*0128*/ 	.dword	_ZN34_INTERNAL_345c3d18_4_k_cu_5d18099e6thrust24THRUST_300001_SM_1000_NS12placeholders2_6E
	.align		8
        /*0130*/ 	.dword	_ZN34_INTERNAL_345c3d18_4_k_cu_5d18099e6thrust24THRUST_300001_SM_1000_NS12placeholders2_7E
	.align		8
        /*0138*/ 	.dword	_ZN34_INTERNAL_345c3d18_4_k_cu_5d18099e6thrust24THRUST_300001_SM_1000_NS12placeholders2_8E
	.align		8
        /*0140*/ 	.dword	_ZN34_INTERNAL_345c3d18_4_k_cu_5d18099e6thrust24THRUST_300001_SM_1000_NS12placeholders2_9E
	.align		8
        /*0148*/ 	.dword	_ZN34_INTERNAL_345c3d18_4_k_cu_5d18099e6thrust24THRUST_300001_SM_1000_NS12placeholders3_10E
	.align		8
        /*0150*/ 	.dword	_ZN34_INTERNAL_345c3d18_4_k_cu_5d18099e6thrust24THRUST_300001_SM_1000_NS3seqE


//--------------------- .text._ZN3cub18CUB_300001_SM_10006detail11EmptyKernelIvEEvv --------------------------
	.section	.text._ZN3cub18CUB_300001_SM_10006detail11EmptyKernelIvEEvv,"ax",@progbits
	.align	128
        .global         _ZN3cub18CUB_300001_SM_10006detail11EmptyKernelIvEEvv
        .type           _ZN3cub18CUB_300001_SM_10006detail11EmptyKernelIvEEvv,@function
        .size           _ZN3cub18CUB_300001_SM_10006detail11EmptyKernelIvEEvv,(.L_x_6 - _ZN3cub18CUB_300001_SM_10006detail11EmptyKernelIvEEvv)
        .other          _ZN3cub18CUB_300001_SM_10006detail11EmptyKernelIvEEvv,@"STO_CUDA_ENTRY STV_DEFAULT"
_ZN3cub18CUB_300001_SM_10006detail11EmptyKernelIvEEvv:
.text._ZN3cub18CUB_300001_SM_10006detail11EmptyKernelIvEEvv:
[----:B------:R-:W-:Y:S01]  /*0000*/  LDC R1, c[0x0][0x37c] ;  /* 0x0000df00ff017b82 */ /* 0x000fe20000000800 */
[----:B------:R-:W-:Y:S05]  /*0010*/  EXIT ;  /* 0x000000000000794d */ /* 0x000fea0003800000 */
.L_x_0:
[----:B------:R-:W-:-:S00]  /*0020*/  BRA `(.L_x_0) ;  /* 0xfffffffc00fc7947 */ /* 0x000fc0000383ffff */
[----:B------:R-:W-:-:S00]  /*0030*/  NOP ;  /* 0x0000000000007918 */ /* 0x000fc00000000000 */
        /* <DEDUP_REMOVED lines=12> */
.L_x_6:


//--------------------- .text._Z10bfs_updateP4NodePbS1_S1_PiS2_S2_S1_ --------------------------
	.section	.text._Z10bfs_updateP4NodePbS1_S1_PiS2_S2_S1_,"ax",@progbits
	.align	128
        .global         _Z10bfs_updateP4NodePbS1_S1_PiS2_S2_S1_
        .type           _Z10bfs_updateP4NodePbS1_S1_PiS2_S2_S1_,@function
        .size           _Z10bfs_updateP4NodePbS1_S1_PiS2_S2_S1_,(.L_x_7 - _Z10bfs_updateP4NodePbS1_S1_PiS2_S2_S1_)
        .other          _Z10bfs_updateP4NodePbS1_S1_PiS2_S2_S1_,@"STO_CUDA_ENTRY STV_DEFAULT"
_Z10bfs_updateP4NodePbS1_S1_PiS2_S2_S1_:
.text._Z10bfs_updateP4NodePbS1_S1_PiS2_S2_S1_:
[----:B------:R-:W-:Y:S08]  /*0000*/  LDC R1, c[0x0][0x37c] ;  /* 0x0000df00ff017b82 */ /* 0x000ff00000000800 */
[----:B------:R-:W0:Y:S01]  /*0010*/  LDC.64 R2, c[0x0][0x3b0] ;  /* 0x0000ec00ff027b82 */ /* 0x000e220000000a00 */
[----:B------:R-:W0:Y:S02]  /*0020*/  LDCU.64 UR4, c[0x0][0x358] ;  /* 0x00006b00ff0477ac */ /* 0x000e240008000a00 */
[----:B0-----:R-:W2:Y:S05]  /*0030*/  LDG.E R3, desc[UR4][R2.64] ;  /* 0x0000000402037981 */ /* 0x001eaa000c1e1900 */
[----:B------:R-:W0:Y:S01]  /*0040*/  S2UR UR6, SR_CTAID.X ;  /* 0x00000000000679c3 */ /* 0x000e220000002500 */
[----:B------:R-:W0:Y:S07]  /*0050*/  S2R R6, SR_TID.X ;  /* 0x0000000000067919 */ /* 0x000e2e0000002100 */
[----:B------:R-:W0:Y:S02]  /*0060*/  LDC R5, c[0x0][0x360] ;  /* 0x0000d800ff057b82 */ /* 0x000e240000000800 */
[----:B0-----:R-:W-:-:S05]  /*0070*/  IMAD R6, R5, UR6, R6 ;  /* 0x0000000605067c24 */ /* 0x001fca000f8e0206 */
[----:B--2---:R-:W-:-:S13]  /*0080*/  ISETP.GE.AND P0, PT, R6, R3, PT ;  /* 0x000000030600720c */ /* 0x004fda0003f06270 */
[----:B------:R-:W-:Y:S05]  /*0090*/  @P0 EXIT ;  /* 0x000000000000094d */ /* 0x000fea0003800000 */
[----:B------:R-:W0:Y:S01]  /*00a0*/  LDCU.64 UR6, c[0x0][0x390] ;  /* 0x00007200ff0677ac */ /* 0x000e220008000a00 */
[----:B------:R-:W-:Y:S02]  /*00b0*/  SHF.R.S32.HI R7, RZ, 0x1f, R6 ;  /* 0x0000001fff077819 */ /* 0x000fe40000011406 */
[----:B0-----:R-:W-:-:S04]  /*00c0*/  IADD3 R8, P0, PT, R6, UR6, RZ ;  /* 0x0000000606087c10 */ /* 0x001fc8000ff1e0ff */
[----:B------:R-:W-:-:S05]  /*00d0*/  IADD3.X R9, PT, PT, R7, UR7, RZ, P0, !PT ;  /* 0x0000000707097c10 */ /* 0x000fca00087fe4ff */
[----:B------:R-:W2:Y:S02]  /*00e0*/  LDG.E.U8 R0, desc[UR4][R8.64] ;  /* 0x0000000408007981 */ /* 0x000ea4000c1e1100 */
[----:B--2---:R-:W-:-:S13]  /*00f0*/  ISETP.NE.AND P0, PT, R0, RZ, PT ;  /* 0x000000ff0000720c */ /* 0x004fda0003f05270 */
[----:B------:R-:W-:Y:S05]  /*0100*/  @!P0 EXIT ;  /* 0x000000000000894d */ /* 0x000fea0003800000 */
[----:B------:R-:W0:Y:S01]  /*0110*/  LDCU.64 UR6, c[0x0][0x388] ;  /* 0x00007100ff0677ac */ /* 0x000e220008000a00 */
[----:B------:R-:W1:Y:S01]  /*0120*/  LDC.64 R2, c[0x0][0x3b8] ;  /* 0x0000ee00ff027b82 */ /* 0x000e620000000a00 */
[----:B------:R-:W-:Y:S01]  /*0130*/  IMAD.MOV.U32 R0, RZ, RZ, 0x1 ;  /* 0x00000001ff007424 */ /* 0x000fe200078e00ff */
[----:B------:R-:W-:Y:S01]  /*0140*/  STG.E.U8 desc[UR4][R8.64], RZ ;  /* 0x000000ff08007986 */ /* 0x000fe2000c101104 */
[----:B------:R-:W2:Y:S01]  /*0150*/  LDCU.64 UR8, c[0x0][0x398] ;  /* 0x00007300ff0877ac */ /* 0x000ea20008000a00 */
[C---:B0-----:R-:W-:Y:S02]  /*0160*/  IADD3 R4, P0, PT, R6.reuse, UR6, RZ ;  /* 0x0000000606047c10 */ /* 0x041fe4000ff1e0ff */
[----:B--2---:R-:W-:Y:S02]  /*0170*/  IADD3 R6, P1, PT, R6, UR8, RZ ;  /* 0x0000000806067c10 */ /* 0x004fe4000ff3e0ff */
[C---:B------:R-:W-:Y:S02]  /*0180*/  IADD3.X R5, PT, PT, R7.reuse, UR7, RZ, P0, !PT ;  /* 0x0000000707057c10 */ /* 0x040fe400087fe4ff */
[----:B------:R-:W-:-:S03]  /*0190*/  IADD3.X R7, PT, PT, R7, UR9, RZ, P1, !PT ;  /* 0x0000000907077c10 */ /* 0x000fc60008ffe4ff */
[----:B------:R-:W-:Y:S04]  /*01a0*/  STG.E.U8 desc[UR4][R4.64], R0 ;  /* 0x0000000004007986 */ /* 0x000fe8000c101104 */
[----:B------:R-:W-:Y:S04]  /*01b0*/  STG.E.U8 desc[UR4][R6.64], R0 ;  /* 0x0000000006007986 */ /* 0x000fe8000c101104 */
[----:B-1----:R-:W-:Y:S01]  /*01c0*/  STG.E.U8 desc[UR4][R2.64], R0 ;  /* 0x0000000002007986 */ /* 0x002fe2000c101104 */
[----:B------:R-:W-:Y:S05]  /*01d0*/  EXIT ;  /* 0x000000000000794d */ /* 0x000fea0003800000 */
.L_x_1:
        /* <DEDUP_REMOVED lines=10> */
.L_x_7:


//--------------------- .text._Z3bfsP4NodePbS1_S1_PiS2_S2_ --------------------------
	.section	.text._Z3bfsP4NodePbS1_S1_PiS2_S2_,"ax",@progbits
	.align	128
        .global         _Z3bfsP4NodePbS1_S1_PiS2_S2_
        .type           _Z3bfsP4NodePbS1_S1_PiS2_S2_,@function
        .size           _Z3bfsP4NodePbS1_S1_PiS2_S2_,(.L_x_8 - _Z3bfsP4NodePbS1_S1_PiS2_S2_)
        .other          _Z3bfsP4NodePbS1_S1_PiS2_S2_,@"STO_CUDA_ENTRY STV_DEFAULT"
_Z3bfsP4NodePbS1_S1_PiS2_S2_:
.text._Z3bfsP4NodePbS1_S1_PiS2_S2_:
        /* <DEDUP_REMOVED lines=10> */
[----:B------:R-:W0:Y:S02]  /*00a0*/  LDCU.64 UR6, c[0x0][0x388] ;  /* 0x00007100ff0677ac */ /* 0x000e240008000a00 */
[----:B0-----:R-:W-:-:S04]  /*00b0*/  IADD3 R4, P0, PT, R11, UR6, RZ ;  /* 0x000000060b047c10 */ /* 0x001fc8000ff1e0ff */
[----:B------:R-:W-:-:S05]  /*00c0*/  LEA.HI.X.SX32 R5, R11, UR7, 0x1, P0 ;  /* 0x000000070b057c11 */ /* 0x000fca00080f0eff */
[----:B------:R-:W2:Y:S02]  /*00d0*/  LDG.E.U8 R0, desc[UR4][R4.64] ;  /* 0x0000000404007981 */ /* 0x000ea4000c1e1100 */
[----:B--2---:R-:W-:-:S13]  /*00e0*/  ISETP.NE.AND P0, PT, R0, RZ, PT ;  /* 0x000000ff0000720c */ /* 0x004fda0003f05270 */
[----:B------:R-:W-:Y:S05]  /*00f0*/  @!P0 EXIT ;  /* 0x000000000000894d */ /* 0x000fea0003800000 */
[----:B------:R-:W0:Y:S01]  /*0100*/  LDC.64 R2, c[0x0][0x380] ;  /* 0x0000e000ff027b82 */ /* 0x000e220000000a00 */
[----:B------:R1:W-:Y:S01]  /*0110*/  STG.E.U8 desc[UR4][R4.64], RZ ;  /* 0x000000ff04007986 */ /* 0x0003e2000c101104 */
[----:B0-----:R-:W-:-:S05]  /*0120*/  IMAD.WIDE R2, R11, 0x8, R2 ;  /* 0x000000080b027825 */ /* 0x001fca00078e0202 */
[----:B------:R-:W2:Y:S02]  /*0130*/  LDG.E R0, desc[UR4][R2.64+0x4] ;  /* 0x0000040402007981 */ /* 0x000ea4000c1e1900 */
[----:B--2---:R-:W-:-:S13]  /*0140*/  ISETP.GE.AND P0, PT, R0, 0x1, PT ;  /* 0x000000010000780c */ /* 0x004fda0003f06270 */
[----:B-1----:R-:W-:Y:S05]  /*0150*/  @!P0 EXIT ;  /* 0x000000000000894d */ /* 0x002fea0003800000 */
[----:B------:R-:W0:Y:S01]  /*0160*/  LDC.64 R8, c[0x0][0x3a8] ;  /* 0x0000ea00ff087b82 */ /* 0x000e220000000a00 */
[----:B------:R-:W-:Y:S01]  /*0170*/  IMAD.MOV.U32 R15, RZ, RZ, RZ ;  /* 0x000000ffff0f7224 */ /* 0x000fe200078e00ff */
[----:B------:R-:W1:Y:S01]  /*0180*/  LDCU.64 UR6, c[0x0][0x398] ;  /* 0x00007300ff0677ac */ /* 0x000e620008000a00 */
[----:B------:R-:W2:Y:S05]  /*0190*/  LDCU.64 UR8, c[0x0][0x390] ;  /* 0x00007200ff0877ac */ /* 0x000eaa0008000a00 */
[----:B------:R-:W3:Y:S08]  /*01a0*/  LDC.64 R4, c[0x0][0x3a8] ;  /* 0x0000ea00ff047b82 */ /* 0x000ef00000000a00 */
[----:B------:R-:W4:Y:S01]  /*01b0*/  LDC.64 R6, c[0x0][0x3a0] ;  /* 0x0000e800ff067b82 */ /* 0x000f220000000a00 */
[----:B012---:R-:W-:-:S07]  /*01c0*/  IMAD.WIDE R8, R11, 0x4, R8 ;  /* 0x000000040b087825 */ /* 0x007fce00078e0208 */
.L_x_4:
[----:B0-----:R-:W2:Y:S02]  /*01d0*/  LDG.E R10, desc[UR4][R2.64] ;  /* 0x00000004020a7981 */ /* 0x001ea4000c1e1900 */
[----:B--2---:R-:W-:-:S04]  /*01e0*/  IMAD.IADD R11, R10, 0x1, R15 ;  /* 0x000000010a0b7824 */ /* 0x004fc800078e020f */
[----:B----4-:R-:W-:-:S06]  /*01f0*/  IMAD.WIDE R10, R11, 0x4, R6 ;  /* 0x000000040b0a7825 */ /* 0x010fcc00078e0206 */
[----:B------:R-:W2:Y:S02]  /*0200*/  LDG.E R11, desc[UR4][R10.64] ;  /* 0x000000040a0b7981 */ /* 0x000ea4000c1e1900 */
[----:B--2---:R-:W-:Y:S02]  /*0210*/  SHF.R.S32.HI R14, RZ, 0x1f, R11 ;  /* 0x0000001fff0e7819 */ /* 0x004fe4000001140b */
[----:B------:R-:W-:-:S04]  /*0220*/  IADD3 R12, P0, PT, R11, UR6, RZ ;  /* 0x000000060b0c7c10 */ /* 0x000fc8000ff1e0ff */
[----:B------:R-:W-:-:S05]  /*0230*/  IADD3.X R13, PT, PT, R14, UR7, RZ, P0, !PT ;  /* 0x000000070e0d7c10 */ /* 0x000fca00087fe4ff */
[----:B------:R-:W2:Y:S01]  /*0240*/  LDG.E.U8 R12, desc[UR4][R12.64] ;  /* 0x000000040c0c7981 */ /* 0x000ea2000c1e1100 */
[----:B------:R-:W-:Y:S01]  /*0250*/  BSSY.RECONVERGENT B0, `(.L_x_2) ;  /* 0x000000e000007945 */ /* 0x000fe20003800200 */
[----:B------:R-:W-:Y:S01]  /*0260*/  VIADD R15, R15, 0x1 ;  /* 0x000000010f0f7836 */ /* 0x000fe20000000000 */
[----:B--2---:R-:W-:-:S13]  /*0270*/  ISETP.NE.AND P0, PT, R12, RZ, PT ;  /* 0x000000ff0c00720c */ /* 0x004fda0003f05270 */
[----:B------:R-:W-:Y:S05]  /*0280*/  @P0 BRA `(.L_x_3) ;  /* 0x0000000000280947 */ /* 0x000fea0003800000 */
[----:B------:R-:W2:Y:S01]  /*0290*/  LDG.E R0, desc[UR4][R8.64] ;  /* 0x0000000408007981 */ /* 0x000ea2000c1e1900 */
[C---:B------:R-:W-:Y:S01]  /*02a0*/  IADD3 R12, P0, PT, R11.reuse, UR8, RZ ;  /* 0x000000080b0c7c10 */ /* 0x040fe2000ff1e0ff */
[----:B------:R-:W-:Y:S02]  /*02b0*/  IMAD.MOV.U32 R16, RZ, RZ, 0x1 ;  /* 0x00000001ff107424 */ /* 0x000fe400078e00ff */
[----:B---3--:R-:W-:Y:S01]  /*02c0*/  IMAD.WIDE R10, R11, 0x4, R4 ;  /* 0x000000040b0a7825 */ /* 0x008fe200078e0204 */
[----:B------:R-:W-:Y:S02]  /*02d0*/  IADD3.X R13, PT, PT, R14, UR9, RZ, P0, !PT ;  /* 0x000000090e0d7c10 */ /* 0x000fe400087fe4ff */
[----:B------:R-:W-:Y:S01]  /*02e0*/  PRMT R14, R16, 0x7610, R14 ;  /* 0x00007610100e7816 */ /* 0x000fe2000000000e */
[----:B--2---:R-:W-:-:S05]  /*02f0*/  VIADD R17, R0, 0x1 ;  /* 0x0000000100117836 */ /* 0x004fca0000000000 */
[----:B------:R0:W-:Y:S04]  /*0300*/  STG.E desc[UR4][R10.64], R17 ;  /* 0x000000110a007986 */ /* 0x0001e8000c101904 */
[----:B------:R0:W-:Y:S04]  /*0310*/  STG.E.U8 desc[UR4][R12.64], R14 ;  /* 0x0000000e0c007986 */ /* 0x0001e8000c101104 */
[----:B------:R0:W5:Y:S02]  /*0320*/  LDG.E R0, desc[UR4][R2.64+0x4] ;  /* 0x0000040402007981 */ /* 0x000164000c1e1900 */
.L_x_3:
[----:B------:R-:W-:Y:S05]  /*0330*/  BSYNC.RECONVERGENT B0 ;  /* 0x0000000000007941 */ /* 0x000fea0003800200 */
.L_x_2:
[----:B-----5:R-:W-:-:S13]  /*0340*/  ISETP.GE.AND P0, PT, R15, R0, PT ;  /* 0x000000000f00720c */ /* 0x020fda0003f06270 */
[----:B------:R-:W-:Y:S05]  /*0350*/  @!P0 BRA `(.L_x_4) ;  /* 0xfffffffc009c8947 */ /* 0x000fea000383ffff */
[----:B------:R-:W-:Y:S05]  /*0360*/  EXIT ;  /* 0x000000000000794d */ /* 0x000fea0003800000 */
.L_x_5:
        /* <DEDUP_REMOVED lines=9> */
.L_x_8:


//--------------------- .nv.shared.reserved.0     --------------------------
	.section	.nv.shared.reserved.0,"aw",@nobits
	.weak		__nv_reservedSMEM_offset_0_alias
	.size		__nv_reservedSMEM_offset_0_alias, 0, 64
	.other		__nv_reservedSMEM_offset_0_alias,@"STO_CUDA_RESERVED_SHARED STV_DEFAULT"
__nv_reservedSMEM_offset_0_alias:
	.zero		0
	.zero		64


//--------------------- .nv.global                --------------------------
	.section	.nv.global,"aw",@nobits
.nv.global:
	.type		_ZN34_INTERNAL_345c3d18_4_k_cu_5d18099e6thrust24THRUST_300001_SM_1000_NS3seqE,@object
	.size		_ZN34_INTERNAL_345c3d18_4_k_cu_5d18099e6thrust24THRUST_300001_SM_1000_NS3seqE,(_ZN34_INTERNAL_345c3d18_4_k_cu_5d18099e4cuda3std3__48in_placeE - _ZN34_INTERNAL_345c3d18_4_k_cu_5d18099e6thrust24THRUST_300001_SM_1000_NS3seqE)
_ZN34_INTERNAL_345c3d18_4_k_cu_5d18099e6thrust24THRUST_300001_SM_1000_NS3seqE:
	.zero		1
	.type		_ZN34_INTERNAL_345c3d18_4_k_cu_5d18099e4cuda3std3__48in_placeE,@object
	.size		_ZN34_INTERNAL_345c3d18_4_k_cu_5d18099e4cuda3std3__48in_placeE,(_ZN34_INTERNAL_345c3d18_4_k_cu_5d18099e4cuda3std6ranges3__45__cpo4sizeE - _ZN34_INTERNAL_345c3d18_4_k_cu_5d18099e4cuda3std3__48in_placeE)
_ZN34_INTERNAL_345c3d18_4_k_cu_5d18099e4cuda3std3__48in_placeE:
	.zero		1
	.type		_ZN34_INTERNAL_345c3d18_4_k_cu_5d18099e4cuda3std6ranges3__45__cpo4sizeE,@object
	.size		_ZN34_INTERNAL_345c3d18_4_k_cu_5d18099e4cuda3std6ranges3__45__cpo4sizeE,(_ZN34_INTERNAL_345c3d18_4_k_cu_5d18099e6thrust24THRUST_300001_SM_1000_NS12placeholders2_3E - _ZN34_INTERNAL_345c3d18_4_k_cu_5d18099e4cuda3std6ranges3__45__cpo4sizeE)
_ZN34_INTERNAL_345c3d18_4_k_cu_5d18099e4cuda3std6ranges3__45__cpo4sizeE:
	.zero		1
	.type		_ZN34_INTERNAL_345c3d18_4_k_cu_5d18099e6thrust24THRUST_300001_SM_1000_NS12placeholders2_3E,@object
	.size		_ZN34_INTERNAL_345c3d18_4_k_cu_5d18099e6thrust24THRUST_300001_SM_1000_NS12placeholders2_3E,(_ZN34_INTERNAL_345c3d18_4_k_cu_5d18099e4cuda3std3__45__cpo6cbeginE - _ZN34_INTERNAL_345c3d18_4_k_cu_5d18099e6thrust24THRUST_300001_SM_1000_NS12placeholders2_3E)
_ZN34_INTERNAL_345c3d18_4_k_cu_5d18099e6thrust24THRUST_300001_SM_1000_NS12placeholders2_3E:
	.zero		1
	.type		_ZN34_INTERNAL_345c3d18_4_k_cu_5d18099e4cuda3std3__45__cpo6cbeginE,@object
	.size		_ZN34_INTERNAL_345c3d18_4_k_cu_5d18099e4cuda3std3__45__cpo6cbeginE,(_ZN34_INTERNAL_345c3d18_4_k_cu_5d18099e4cuda3std6ranges3__45__cpo6cbeginE - _ZN34_INTERNAL_345c3d18_4_k_cu_5d18099e4cuda3std3__45__cpo6cbeginE)
_ZN34_INTERNAL_345c3d18_4_k_cu_5d18099e4cuda3std3__45__cpo6cbeginE:
	.zero		1
	.type		_ZN34_INTERNAL_345c3d18_4_k_cu_5d18099e4cuda3std6ranges3__45__cpo6cbeginE,@object
	.size		_ZN34_INTERNAL_345c3d18_4_k_cu_5d18099e4cuda3std6ranges3__45__cpo6cbeginE,(_ZN34_INTERNAL_345c3d18_4_k_cu_5d18099e6thrust24THRUST_300001_SM_1000_NS12placeholders2_7E - _ZN34_INTERNAL_345c3d18_4_k_cu_5d18099e4cuda3std6ranges3__45__cpo6cbeginE)
_ZN34_INTERNAL_345c3d18_4_k_cu_5d18099e4cuda3std6ranges3__45__cpo6cbeginE:
	.zero		1
	.type		_ZN34_INTERNAL_345c3d18_4_k_cu_5d18099e6thrust24THRUST_300001_SM_1000_NS12placeholders2_7E,@object
	.size		_ZN34_INTERNAL_345c3d18_4_k_cu_5d18099e6thrust24THRUST_300001_SM_1000_NS12placeholders2_7E,(_ZN34_INTERNAL_345c3d18_4_k_cu_5d18099e4cuda3std3__45__cpo7crbeginE - _ZN34_INTERNAL_345c3d18_4_k_cu_5d18099e6thrust24THRUST_300001_SM_1000_NS12placeholders2_7E)
_ZN34_INTERNAL_345c3d18_4_k_cu_5d18099e6thrust24THRUST_300001_SM_1000_NS12placeholders2_7E:
	.zero		1
	.type		_ZN34_INTERNAL_345c3d18_4_k_cu_5d18099e4cuda3std3__45__cpo7crbeginE,@object
	.size		_ZN34_INTERNAL_345c3d18_4_k_cu_5d18099e4cuda3std3__45__cpo7crbeginE,(_ZN34_INTERNAL_345c3d18_4_k_cu_5d18099e4cuda3std6ranges3__45__cpo4nextE - _ZN34_INTERNAL_345c3d18_4_k_cu_5d18099e4cuda3std3__45__cpo7crbeginE)
_ZN34_INTERNAL_345c3d18_4_k_cu_5d18099e4cuda3std3__45__cpo7crbeginE:
	.zero		1
	.type		_ZN34_INTERNAL_345c3d18_4_k_cu_5d18099e4cuda3std6ranges3__45__cpo4nextE,@object
	.size		_ZN34_INTERNAL_345c3d18_4_k_cu_5d18099e4cuda3std6ranges3__45__cpo4nextE,(_ZN34_INTERNAL_345c3d18_4_k_cu_5d18099e4cuda3std6ranges3__45__cpo4swapE - _ZN34_INTERNAL_345c3d18_4_k_cu_5d18099e4cuda3std6ranges3__45__cpo4nextE)
_ZN34_INTERNAL_345c3d18_4_k_cu_5d18099e4cuda3std6ranges3__45__cpo4nextE:
	.zero		1
	.type		_ZN34_INTERNAL_345c3d18_4_k_cu_5d18099e4cuda3std6ranges3__45__cpo4swapE,@object
	.size		_ZN34_INTERNAL_345c3d18_4_k_cu_5d18099e4cuda3std6ranges3__45__cpo4swapE,(_ZN34_INTERNAL_345c3d18_4_k_cu_5d18099e6thrust24THRUST_300001_SM_1000_NS8cuda_cub10par_nosyncE - _ZN34_INTERNAL_345c3d18_4_k_cu_5d18099e4cuda3std6ranges3__45__cpo4swapE)
_ZN34_INTERNAL_345c3d18_4_k_cu_5d18099e4cuda3std6ranges3__45__cpo4swapE:
	.zero		1
	.type		_ZN34_INTERNAL_345c3d18_4_k_cu_5d18099e6thrust24THRUST_300001_SM_1000_NS8cuda_cub10par_nosyncE,@object
	.size		_ZN34_INTERNAL_345c3d18_4_k_cu_5d18099e6thrust24THRUST_300001_SM_1000_NS8cuda_cub10par_nosyncE,(_ZN34_INTERNAL_345c3d18_4_k_cu_5d18099e6thrust24THRUST_300001_SM_1000_NS12placeholders2_9E - _ZN34_INTERNAL_345c3d18_4_k_cu_5d18099e6thrust24THRUST_300001_SM_1000_NS8cuda_cub10par_nosyncE)
_ZN34_INTERNAL_345c3d18_4_k_cu_5d18099e6thrust24THRUST_300001_SM_1000_NS8cuda_cub10par_nosyncE:
	.zero		1
	.type		_ZN34_INTERNAL_345c3d18_4_k_cu_5d18099e6thrust24THRUST_300001_SM_1000_NS12placeholders2_9E,@object
	.size		_ZN34_INTERNAL_345c3d18_4_k_cu_5d18099e6thrust24THRUST_300001_SM_1000_NS12placeholders2_9E,(_ZN34_INTERNAL_345c3d18_4_k_cu_5d18099e4cuda3std3__436_GLOBAL__N__345c3d18_4_k_cu_5d18099e6ignoreE - _ZN34_INTERNAL_345c3d18_4_k_cu_5d18099e6thrust24THRUST_300001_SM_1000_NS12placeholders2_9E)
_ZN34_INTERNAL_345c3d18_4_k_cu_5d18099e6thrust24THRUST_300001_SM_1000_NS12placeholders2_9E:
	.zero		1
	.type		_ZN34_INTERNAL_345c3d18_4_k_cu_5d18099e4cuda3std3__436_GLOBAL__N__345c3d18_4_k_cu_5d18099e6ignoreE,@object
	.size		_ZN34_INTERNAL_345c3d18_4_k_cu_5d18099e4cuda3std3__436_GLOBAL__N__345c3d18_4_k_cu_5d18099e6ignoreE,(_ZN34_INTERNAL_345c3d18_4_k_cu_5d18099e4cuda3std6ranges3__45__cpo4dataE - _ZN34_INTERNAL_345c3d18_4_k_cu_5d18099e4cuda3std3__436_GLOBAL__N__345c3d18_4_k_cu_5d18099e6ignoreE)
_ZN34_INTERNAL_345c3d18_4_k_cu_5d18099e4cuda3std3__436_GLOBAL__N__345c3d18_4_k_cu_5d18099e6ignoreE:
	.zero		1
	.type		_ZN34_INTERNAL_345c3d18_4_k_cu_5d18099e4cuda3std6ranges3__45__cpo4dataE,@object
	.size		_ZN34_INTERNAL_345c3d18_4_k_cu_5d18099e4cuda3std6ranges3__45__cpo4dataE,(_ZN34_INTERNAL_345c3d18_4_k_cu_5d18099e6thrust24THRUST_300001_SM_1000_NS12placeholders2_1E - _ZN34_INTERNAL_345c3d18_4_k_cu_5d18099e4cuda3std6ranges3__45__cpo4dataE)
_ZN34_INTERNAL_345c3d18_4_k_cu_5d18099e4cuda3std6ranges3__45__cpo4dataE:
	.zero		1
	.type		_ZN34_INTERNAL_345c3d18_4_k_cu_5d18099e6thrust24THRUST_300001_SM_1000_NS12placeholders2_1E,@object
	.size		_ZN34_INTERNAL_345c3d18_4_k_cu_5d18099e6thrust24THRUST_300001_SM_1000_NS12placeholders2_1E,(_ZN34_INTERNAL_345c3d18_4_k_cu_5d18099e4cuda3std3__45__cpo5beginE - _ZN34_INTERNAL_345c3d18_4_k_cu_5d18099e6thrust24THRUST_300001_SM_1000_NS12placeholders2_1E)
_ZN34_INTERNAL_345c3d18_4_k_cu_5d18099e6thrust24THRUST_300001_SM_1000_NS12placeholders2_1E:
	.zero		1
	.type		_ZN34_INTERNAL_345c3d18_4_k_cu_5d18099e4cuda3std3__45__cpo5beginE,@object
	.size		_ZN34_INTERNAL_345c3d18_4_k_cu_5d18099e4cuda3std3__45__cpo5beginE,(_ZN34_INTERNAL_345c3d18_4_k_cu_5d18099e4cuda3std6ranges3__45__cpo5beginE - _ZN34_INTERNAL_345c3d18_4_k_cu_5d18099e4cuda3std3__45__cpo5beginE)
_ZN34_INTERNAL_345c3d18_4_k_cu_5d18099e4cuda3std3__45__cpo5beginE:
	.zero		1
	.type		_ZN34_INTERNAL_345c3d18_4_k_cu_5d18099e4cuda3std6ranges3__45__cpo5beginE,@object
	.size		_ZN34_INTERNAL_345c3d18_4_k_cu_5d18099e4cuda3std6ranges3__45__cpo5beginE,(_ZN34_INTERNAL_345c3d18_4_k_cu_5d18099e6thrust24THRUST_300001_SM_1000_NS12placeholders2_5E - _ZN34_INTERNAL_345c3d18_4_k_cu_5d18099e4cuda3std6ranges3__45__cpo5beginE)
_ZN34_INTERNAL_345c3d18_4_k_cu_5d18099e4cuda3std6ranges3__45__cpo5beginE:
	.zero		1
	.type		_ZN34_INTERNAL_345c3d18_4_k_cu_5d18099e6thrust24THRUST_300001_SM_1000_NS12placeholders2_5E,@object
	.size		_ZN34_INTERNAL_345c3d18_4_k_cu_5d18099e6thrust24THRUST_300001_SM_1000_NS12placeholders2_5E,(_ZN34_INTERNAL_345c3d18_4_k_cu_5d18099e4cuda3std3__45__cpo6rbeginE - _ZN34_INTERNAL_345c3d18_4_k_cu_5d18099e6thrust24THRUST_300001_SM_1000_NS12placeholders2_5E)
_ZN34_INTERNAL_345c3d18_4_k_cu_5d18099e6thrust24THRUST_300001_SM_1000_NS12placeholders2_5E:
	.zero		1
	.type		_ZN34_INTERNAL_345c3d18_4_k_cu_5d18099e4cuda3std3__45__cpo6rbeginE,@object
	.size		_ZN34_INTERNAL_345c3d18_4_k_cu_5d18099e4cuda3std3__45__cpo6rbeginE,(_ZN34_INTERNAL_345c3d18_4_k_cu_5d18099e4cuda3std6ranges3__45__cpo7advanceE - _ZN34_INTERNAL_345c3d18_4_k_cu_5d18099e4cuda3std3__45__cpo6rbeginE)
_ZN34_INTERNAL_345c3d18_4_k_cu_5d18099e4cuda3std3__45__cpo6rbeginE:
	.zero		1
	.type		_ZN34_INTERNAL_345c3d18_4_k_cu_5d18099e4cuda3std6ranges3__45__cpo7advanceE,@object
	.size		_ZN34_INTERNAL_345c3d18_4_k_cu_5d18099e4cuda3std6ranges3__45__cpo7advanceE,(_ZN34_INTERNAL_345c3d18_4_k_cu_5d18099e4cuda3std3__47nulloptE - _ZN34_INTERNAL_345c3d18_4_k_cu_5d18099e4cuda3std6ranges3__45__cpo7advanceE)
_ZN34_INTERNAL_345c3d18_4_k_cu_5d18099e4cuda3std6ranges3__45__cpo7advanceE:
	.zero		1
	.type		_ZN34_INTERNAL_345c3d18_4_k_cu_5d18099e4cuda3std3__47nulloptE,@object
	.size		_ZN34_INTERNAL_345c3d18_4_k_cu_5d18099e4cuda3std3__47nulloptE,(_ZN34_INTERNAL_345c3d18_4_k_cu_5d18099e4cuda3std6ranges3__45__cpo8distanceE - _ZN34_INTERNAL_345c3d18_4_k_cu_5d18099e4cuda3std3__47nulloptE)
_ZN34_INTERNAL_345c3d18_4_k_cu_5d18099e4cuda3std3__47nulloptE:
	.zero		1
	.type		_ZN34_INTERNAL_345c3d18_4_k_cu_5d18099e4cuda3std6ranges3__45__cpo8distanceE,@object
	.size		_ZN34_INTERNAL_345c3d18_4_k_cu_5d18099e4cuda3std6ranges3__45__cpo8distanceE,(_ZN34_INTERNAL_345c3d18_4_k_cu_5d18099e6thrust24THRUST_300001_SM_1000_NS12placeholders3_10E - _ZN34_INTERNAL_345c3d18_4_k_cu_5d18099e4cuda3std6ranges3__45__cpo8distanceE)
_ZN34_INTERNAL_345c3d18_4_k_cu_5d18099e4cuda3std6ranges3__45__cpo8distanceE:
	.zero		1
	.type		_ZN34_INTERNAL_345c3d18_4_k_cu_5d18099e6thrust24THRUST_300001_SM_1000_NS12placeholders3_10E,@object
	.size		_ZN34_INTERNAL_345c3d18_4_k_cu_5d18099e6thrust24THRUST_300001_SM_1000_NS12placeholders3_10E,(_ZN34_INTERNAL_345c3d18_4_k_cu_5d18099e4cuda3std3__419piecewise_constructE - _ZN34_INTERNAL_345c3d18_4_k_cu_5d18099e6thrust24THRUST_300001_SM_1000_NS12placeholders3_10E)
_ZN34_INTERNAL_345c3d18_4_k_cu_5d18099e6thrust24THRUST_300001_SM_1000_NS12placeholders3_10E:
	.zero		1
	.type		_ZN34_INTERNAL_345c3d18_4_k_cu_5d18099e4cuda3std3__419piecewise_constructE,@object
	.size		_ZN34_INTERNAL_345c3d18_4_k_cu_5d18099e4cuda3std3__419piecewise_constructE,(_ZN34_INTERNAL_345c3d18_4_k_cu_5d18099e4cuda3std6ranges3__45__cpo5cdataE - _ZN34_INTERNAL_345c3d18_4_k_cu_5d18099e4cuda3std3__419piecewise_constructE)
_ZN34_INTERNAL_345c3d18_4_k_cu_5d18099e4cuda3std3__419piecewise_constructE:
	.zero		1
	.type		_ZN34_INTERNAL_345c3d18_4_k_cu_5d18099e4cuda3std6ranges3__45__cpo5cdataE,@object
	.size		_ZN34_INTERNAL_345c3d18_4_k_cu_5d18099e4cuda3std6ranges3__45__cpo5cdataE,(_ZN34_INTERNAL_345c3d18_4_k_cu_5d18099e6thrust24THRUST_300001_SM_1000_NS12placeholders2_2E - _ZN34_INTERNAL_345c3d18_4_k_cu_5d18099e4cuda3std6ranges3__45__cpo5cdataE)
_ZN34_INTERNAL_345c3d18_4_k_cu_5d18099e4cuda3std6ranges3__45__cpo5cdataE:
	.zero		1
	.type		_ZN34_INTERNAL_345c3d18_4_k_cu_5d18099e6thrust24THRUST_300001_SM_1000_NS12placeholders2_2E,@object
	.size		_ZN34_INTERNAL_345c3d18_4_k_cu_5d18099e6thrust24THRUST_300001_SM_1000_NS12placeholders2_2E,(_ZN34_INTERNAL_345c3d18_4_k_cu_5d18099e4cuda3std3__45__cpo3endE - _ZN34_INTERNAL_345c3d18_4_k_cu_5d18099e6thrust24THRUST_300001_SM_1000_NS12placeholders2_2E)
_ZN34_INTERNAL_345c3d18_4_k_cu_5d18099e6thrust24THRUST_300001_SM_1000_NS12placeholders2_2E:
	.zero		1
	.type		_ZN34_INTERNAL_345c3d18_4_k_cu_5d18099e4cuda3std3__45__cpo3endE,@object
	.size		_ZN34_INTERNAL_345c3d18_4_k_cu_5d18099e4cuda3std3__45__cpo3endE,(_ZN34_INTERNAL_345c3d18_4_k_cu_5d18099e4cuda3std6ranges3__45__cpo3endE - _ZN34_INTERNAL_345c3d18_4_k_cu_5d18099e4cuda3std3__45__cpo3endE)
_ZN34_INTERNAL_345c3d18_4_k_cu_5d18099e4cuda3std3__45__cpo3endE:
	.zero		1
	.type		_ZN34_INTERNAL_345c3d18_4_k_cu_5d18099e4cuda3std6ranges3__45__cpo3endE,@object
	.size		_ZN34_INTERNAL_345c3d18_4_k_cu_5d18099e4cuda3std6ranges3__45__cpo3endE,(_ZN34_INTERNAL_345c3d18_4_k_cu_5d18099e6thrust24THRUST_300001_SM_1000_NS12placeholders2_6E - _ZN34_INTERNAL_345c3d18_4_k_cu_5d18099e4cuda3std6ranges3__45__cpo3endE)
_ZN34_INTERNAL_345c3d18_4_k_cu_5d18099e4cuda3std6ranges3__45__cpo3endE:
	.zero		1
	.type		_ZN34_INTERNAL_345c3d18_4_k_cu_5d18099e6thrust24THRUST_300001_SM_1000_NS12placeholders2_6E,@object
	.size		_ZN34_INTERNAL_345c3d18_4_k_cu_5d18099e6thrust24THRUST_300001_SM_1000_NS12placeholders2_6E,(_ZN34_INTERNAL_345c3d18_4_k_cu_5d18099e4cuda3std3__45__cpo4rendE - _ZN34_INTERNAL_345c3d18_4_k_cu_5d18099e6thrust24THRUST_300001_SM_1000_NS12placeholders2_6E)
_ZN34_INTERNAL_345c3d18_4_k_cu_5d18099e6thrust24THRUST_300001_SM_1000_NS12placeholders2_6E:
	.zero		1
	.type		_ZN34_INTERNAL_345c3d18_4_k_cu_5d18099e4cuda3std3__45__cpo4rendE,@object
	.size		_ZN34_INTERNAL_345c3d18_4_k_cu_5d18099e4cuda3std3__45__cpo4rendE,(_ZN34_INTERNAL_345c3d18_4_k_cu_5d18099e4cuda3std6ranges3__45__cpo9iter_swapE - _ZN34_INTERNAL_345c3d18_4_k_cu_5d18099e4cuda3std3__45__cpo4rendE)
_ZN34_INTERNAL_345c3d18_4_k_cu_5d18099e4cuda3std3__45__cpo4rendE:
	.zero		1
	.type		_ZN34_INTERNAL_345c3d18_4_k_cu_5d18099e4cuda3std6ranges3__45__cpo9iter_swapE,@object
	.size		_ZN34_INTERNAL_345c3d18_4_k_cu_5d18099e4cuda3std6ranges3__45__cpo9iter_swapE,(_ZN34_INTERNAL_345c3d18_4_k_cu_5d18099e4cuda3std3__48unexpectE - _ZN34_INTERNAL_345c3d18_4_k_cu_5d18099e4cuda3std6ranges3__45__cpo9iter_swapE)
_ZN34_INTERNAL_345c3d18_4_k_cu_5d18099e4cuda3std6ranges3__45__cpo9iter_swapE:
	.zero		1
	.type		_ZN34_INTERNAL_345c3d18_4_k_cu_5d18099e4cuda3std3__48unexpectE,@object
	.size		_ZN34_INTERNAL_345c3d18_4_k_cu_5d18099e4cuda3std3__48unexpectE,(_ZN34_INTERNAL_345c3d18_4_k_cu_5d18099e6thrust24THRUST_300001_SM_1000_NS8cuda_cub3parE - _ZN34_INTERNAL_345c3d18_4_k_cu_5d18099e4cuda3std3__48unexpectE)
_ZN34_INTERNAL_345c3d18_4_k_cu_5d18099e4cuda3std3__48unexpectE:
	.zero		1
	.type		_ZN34_INTERNAL_345c3d18_4_k_cu_5d18099e6thrust24THRUST_300001_SM_1000_NS8cuda_cub3parE,@object
	.size		_ZN34_INTERNAL_345c3d18_4_k_cu_5d18099e6thrust24THRUST_300001_SM_1000_NS8cuda_cub3parE,(_ZN34_INTERNAL_345c3d18_4_k_cu_5d18099e6thrust24THRUST_300001_SM_1000_NS12placeholders2_4E - _ZN34_INTERNAL_345c3d18_4_k_cu_5d18099e6thrust24THRUST_300001_SM_1000_NS8cuda_cub3parE)
_ZN34_INTERNAL_345c3d18_4_k_cu_5d18099e6thrust24THRUST_300001_SM_1000_NS8cuda_cub3parE:
	.zero		1
	.type		_ZN34_INTERNAL_345c3d18_4_k_cu_5d18099e6thrust24THRUST_300001_SM_1000_NS12placeholders2_4E,@object
	.size		_ZN34_INTERNAL_345c3d18_4_k_cu_5d18099e6thrust24THRUST_300001_SM_1000_NS12placeholders2_4E,(_ZN34_INTERNAL_345c3d18_4_k_cu_5d18099e4cuda3std3__45__cpo4cendE - _ZN34_INTERNAL_345c3d18_4_k_cu_5d18099e6thrust24THRUST_300001_SM_1000_NS12placeholders2_4E)
_ZN34_INTERNAL_345c3d18_4_k_cu_5d18099e6thrust24THRUST_300001_SM_1000_NS12placeholders2_4E:
	.zero		1
	.type		_ZN34_INTERNAL_345c3d18_4_k_cu_5d18099e4cuda3std3__45__cpo4cendE,@object
	.size		_ZN34_INTERNAL_345c3d18_4_k_cu_5d18099e4cuda3std3__45__cpo4cendE,(_ZN34_INTERNAL_345c3d18_4_k_cu_5d18099e4cuda3std6ranges3__45__cpo4cendE - _ZN34_INTERNAL_345c3d18_4_k_cu_5d18099e4cuda3std3__45__cpo4cendE)
_ZN34_INTERNAL_345c3d18_4_k_cu_5d18099e4cuda3std3__45__cpo4cendE:
	.zero		1
	.type		_ZN34_INTERNAL_345c3d18_4_k_cu_5d18099e4cuda3std6ranges3__45__cpo4cendE,@object
	.size		_ZN34_INTERNAL_345c3d18_4_k_cu_5d18099e4cuda3std6ranges3__45__cpo4cendE,(_ZN34_INTERNAL_345c3d18_4_k_cu_5d18099e4cuda3std3__420unreachable_sentinelE - _ZN34_INTERNAL_345c3d18_4_k_cu_5d18099e4cuda3std6ranges3__45__cpo4cendE)
_ZN34_INTERNAL_345c3d18_4_k_cu_5d18099e4cuda3std6ranges3__45__cpo4cendE:
	.zero		1
	.type		_ZN34_INTERNAL_345c3d18_4_k_cu_5d18099e4cuda3std3__420unreachable_sentinelE,@object
	.size		_ZN34_INTERNAL_345c3d18_4_k_cu_5d18099e4cuda3std3__420unreachable_sentinelE,(_ZN34_INTERNAL_345c3d18_4_k_cu_5d18099e4cuda3std6ranges3__45__cpo5ssizeE - _ZN34_INTERNAL_345c3d18_4_k_cu_5d18099e4cuda3std3__420unreachable_sentinelE)
_ZN34_INTERNAL_345c3d18_4_k_cu_5d18099e4cuda3std3__420unreachable_sentinelE:
	.zero		1
	.type		_ZN34_INTERNAL_345c3d18_4_k_cu_5d18099e4cuda3std6ranges3__45__cpo5ssizeE,@object
	.size		_ZN34_INTERNAL_345c3d18_4_k_cu_5d18099e4cuda3std6ranges3__45__cpo5ssizeE,(_ZN34_INTERNAL_345c3d18_4_k_cu_5d18099e6thrust24THRUST_300001_SM_1000_NS12placeholders2_8E - _ZN34_INTERNAL_345c3d18_4_k_cu_5d18099e4cuda3std6ranges3__45__cpo5ssizeE)
_ZN34_INTERNAL_345c3d18_4_k_cu_5d18099e4cuda3std6ranges3__45__cpo5ssizeE:
	.zero		1
	.type		_ZN34_INTERNAL_345c3d18_4_k_cu_5d18099e6thrust24THRUST_300001_SM_1000_NS12placeholders2_8E,@object
	.size		_ZN34_INTERNAL_345c3d18_4_k_cu_5d18099e6thrust24THRUST_300001_SM_1000_NS12placeholders2_8E,(_ZN34_INTERNAL_345c3d18_4_k_cu_5d18099e4cuda3std3__45__cpo5crendE - _ZN34_INTERNAL_345c3d18_4_k_cu_5d18099e6thrust24THRUST_300001_SM_1000_NS12placeholders2_8E)
_ZN34_INTERNAL_345c3d18_4_k_cu_5d18099e6thrust24THRUST_300001_SM_1000_NS12placeholders2_8E:
	.zero		1
	.type		_ZN34_INTERNAL_345c3d18_4_k_cu_5d18099e4cuda3std3__45__cpo5crendE,@object
	.size		_ZN34_INTERNAL_345c3d18_4_k_cu_5d18099e4cuda3std3__45__cpo5crendE,(_ZN34_INTERNAL_345c3d18_4_k_cu_5d18099e4cuda3std6ranges3__45__cpo4prevE - _ZN34_INTERNAL_345c3d18_4_k_cu_5d18099e4cuda3std3__45__cpo5crendE)
_ZN34_INTERNAL_345c3d18_4_k_cu_5d18099e4cuda3std3__45__cpo5crendE:
	.zero		1
	.type		_ZN34_INTERNAL_345c3d18_4_k_cu_5d18099e4cuda3std6ranges3__45__cpo4prevE,@object
	.size		_ZN34_INTERNAL_345c3d18_4_k_cu_5d18099e4cuda3std6ranges3__45__cpo4prevE,(_ZN34_INTERNAL_345c3d18_4_k_cu_5d18099e4cuda3std6ranges3__45__cpo9iter_moveE - _ZN34_INTERNAL_345c3d18_4_k_cu_5d18099e4cuda3std6ranges3__45__cpo4prevE)
_ZN34_INTERNAL_345c3d18_4_k_cu_5d18099e4cuda3std6ranges3__45__cpo4prevE:
	.zero		1
	.type		_ZN34_INTERNAL_345c3d18_4_k_cu_5d18099e4cuda3std6ranges3__45__cpo9iter_moveE,@object
	.size		_ZN34_INTERNAL_345c3d18_4_k_cu_5d18099e4cuda3std6ranges3__45__cpo9iter_moveE,(_ZN34_INTERNAL_345c3d18_4_k_cu_5d18099e6thrust24THRUST_300001_SM_1000_NS6system6detail10sequential3seqE - _ZN34_INTERNAL_345c3d18_4_k_cu_5d18099e4cuda3std6ranges3__45__cpo9iter_moveE)
_ZN34_INTERNAL_345c3d18_4_k_cu_5d18099e4cuda3std6ranges3__45__cpo9iter_moveE:
	.zero		1
	.type		_ZN34_INTERNAL_345c3d18_4_k_cu_5d18099e6thrust24THRUST_300001_SM_1000_NS6system6detail10sequential3seqE,@object
	.size		_ZN34_INTERNAL_345c3d18_4_k_cu_5d18099e6thrust24THRUST_300001_SM_1000_NS6system6detail10sequential3seqE,(.L_31 - _ZN34_INTERNAL_345c3d18_4_k_cu_5d18099e6thrust24THRUST_300001_SM_1000_NS6system6detail10sequential3seqE)
_ZN34_INTERNAL_345c3d18_4_k_cu_5d18099e6thrust24THRUST_300001_SM_1000_NS6system6detail10sequential3seqE:
	.zero		1
.L_31:


//--------------------- .nv.constant0._ZN3cub18CUB_300001_SM_10006detail11EmptyKernelIvEEvv --------------------------
	.section	.nv.constant0._ZN3cub18CUB_300001_SM_10006detail11EmptyKernelIvEEvv,"a",@progbits
	.sectionflags	@""
	.align	4
.nv.constant0._ZN3cub18CUB_300001_SM_10006detail11EmptyKernelIvEEvv:
	.zero		896


//--------------------- .nv.constant0._Z10bfs_updateP4NodePbS1_S1_PiS2_S2_S1_ --------------------------
	.section	.nv.constant0._Z10bfs_updateP4NodePbS1_S1_PiS2_S2_S1_,"a",@progbits
	.sectionflags	@""
	.align	4
.nv.constant0._Z10bfs_updateP4NodePbS1_S1_PiS2_S2_S1_:
	.zero		960


//--------------------- .nv.constant0._Z3bfsP4NodePbS1_S1_PiS2_S2_ --------------------------
	.section	.nv.constant0._Z3bfsP4NodePbS1_S1_PiS2_S2_,"a",@progbits
	.sectionflags	@""
	.align	4
.nv.constant0._Z3bfsP4NodePbS1_S1_PiS2_S2_:
	.zero		952


//--------------------- SYMBOLS --------------------------

	.type		.nv.reservedSmem.offset0,@object
	.size		.nv.reservedSmem.offset0,0x4
